//
// Generated by NVIDIA NVVM Compiler
//
// Compiler Build ID: CL-36424714
// Cuda compilation tools, release 13.0, V13.0.88
// Based on NVVM 20.0.0
//

.version 9.0
.target sm_100
.address_size 64

	// .globl	_Z16malloc_host_testPf
.extern .func  (.param .b32 func_retval0) vprintf
(
	.param .b64 vprintf_param_0,
	.param .b64 vprintf_param_1
)
;
.global .align 1 .b8 $str[20] = {71, 80, 85, 58, 32, 100, 101, 118, 95, 99, 111, 117, 116, 95, 58, 32, 37, 112, 10};
.global .align 1 .b8 $str$1[20] = {71, 80, 85, 58, 32, 100, 101, 118, 95, 99, 111, 117, 116, 95, 58, 32, 37, 102, 10};

.visible .entry _Z16malloc_host_testPf(
	.param .u64 .ptr .align 1 _Z16malloc_host_testPf_param_0
)
{
	.local .align 8 .b8 	__local_depot0[8];
	.reg .b64 	%SP;
	.reg .b64 	%SPL;
	.reg .b32 	%r<5>;
	.reg .b32 	%f<3>;
	.reg .b64 	%rd<9>;
	.reg .b64 	%fd<2>;

	mov.u64 	%SPL, __local_depot0;
	cvta.local.u64 	%SP, %SPL;
	ld.param.u64 	%rd1, [_Z16malloc_host_testPf_param_0];
	cvta.to.global.u64 	%rd2, %rd1;
	add.u64 	%rd3, %SP, 0;
	add.u64 	%rd4, %SPL, 0;
	atom.global.add.f32 	%f1, [%rd2], 0f3F800000;
	st.local.u64 	[%rd4], %rd1;
	mov.u64 	%rd5, $str;
	cvta.global.u64 	%rd6, %rd5;
	{ // callseq 0, 0
	.param .b64 param0;
	st.param.b64 	[param0], %rd6;
	.param .b64 param1;
	st.param.b64 	[param1], %rd3;
	.param .b32 retval0;
	call.uni (retval0), 
	vprintf, 
	(
	param0, 
	param1
	);
	ld.param.b32 	%r1, [retval0];
	} // callseq 0
	ld.global.f32 	%f2, [%rd2];
	cvt.f64.f32 	%fd1, %f2;
	st.local.f64 	[%rd4], %fd1;
	mov.u64 	%rd7, $str$1;
	cvta.global.u64 	%rd8, %rd7;
	{ // callseq 1, 0
	.param .b64 param0;
	st.param.b64 	[param0], %rd8;
	.param .b64 param1;
	st.param.b64 	[param1], %rd3;
	.param .b32 retval0;
	call.uni (retval0), 
	vprintf, 
	(
	param0, 
	param1
	);
	ld.param.b32 	%r3, [retval0];
	} // callseq 1
	ret;

}


// ===== COMPILED SASS (sm_100) =====

	.target	sm_100

	.elftype	@"ET_EXEC"


//--------------------- .note.nv.tkinfo           --------------------------
	.section	.note.nv.tkinfo,"",@"SHT_NOTE"
	.sectionflags	@"SHF_NOTE_NV_TKINFO"
	.tkinfo
        /*0018*/ 	.word	0x00000002
        /*0030*/ 	.string	""
        /*0030*/ 	.string	"ptxas"
        /*0030*/ 	.string	"Cuda compilation tools, release 13.0, V13.0.88"
        /*0030*/ 	.string	"Build cuda_13.0.r13.0/compiler.36424714_0"
        /*0030*/ 	.string	"-arch sm_100 -m 64 "



//--------------------- .note.nv.cuinfo           --------------------------
	.section	.note.nv.cuinfo,"",@"SHT_NOTE"
	.sectionflags	@"SHF_NOTE_NV_CUINFO"
        /*0018*/ 	.short	0x0002
        /*001a*/ 	.short	0x0064
        /*001c*/ 	.short	0x0082
	.zero		2


//--------------------- .nv.info                  --------------------------
	.section	.nv.info,"",@"SHT_CUDA_INFO"
	.align	4


	//----- nvinfo : EIATTR_REGCOUNT
	.align		4
        /*0000*/ 	.byte	0x04, 0x2f
        /*0002*/ 	.short	(.L_3 - .L_2)
	.align		4
.L_2:
        /*0004*/ 	.word	index@(_Z16malloc_host_testPf)
        /*0008*/ 	.word	0x00000018


	//----- nvinfo : EIATTR_FRAME_SIZE
	.align		4
.L_3:
        /*000c*/ 	.byte	0x04, 0x11
        /*000e*/ 	.short	(.L_5 - .L_4)
	.align		4
.L_4:
        /*0010*/ 	.word	index@(_Z16malloc_host_testPf)
        /*0014*/ 	.word	0x00000008


	//----- nvinfo : EIATTR_MIN_STACK_SIZE
	.align		4
.L_5:
        /*0018*/ 	.byte	0x04, 0x12
        /*001a*/ 	.short	(.L_7 - .L_6)
	.align		4
.L_6:
        /*001c*/ 	.word	index@(_Z16malloc_host_testPf)
        /*0020*/ 	.word	0x00000008
.L_7:


//--------------------- .nv.compat                --------------------------
	.section	.nv.compat,"",@"SHT_CUDA_COMPAT_INFO"
	.align	4
        /*0000*/ 	.byte	0x02, 0x09, 0x00, 0x00, 0x02, 0x02, 0x01, 0x00, 0x02, 0x05, 0x05, 0x00, 0x03, 0x07, 0x01, 0x01
        /*0010*/ 	.byte	0x02, 0x03, 0x00, 0x00, 0x02, 0x06, 0x01, 0x00, 0x04, 0x0b, 0x08, 0x00, 0x09, 0x00, 0x00, 0x00
        /*0020*/ 	.byte	0x00, 0x00, 0x00, 0x00


//--------------------- .nv.info._Z16malloc_host_testPf --------------------------
	.section	.nv.info._Z16malloc_host_testPf,"",@"SHT_CUDA_INFO"
	.sectionflags	@""
	.align	4


	//----- nvinfo : EIATTR_CUDA_API_VERSION
	.align		4
        /*0000*/ 	.byte	0x04, 0x37
        /*0002*/ 	.short	(.L_9 - .L_8)
.L_8:
        /*0004*/ 	.word	0x00000082


	//----- nvinfo : EIATTR_KPARAM_INFO
	.align		4
.L_9:
        /*0008*/ 	.byte	0x04, 0x17
        /*000a*/ 	.short	(.L_11 - .L_10)
.L_10:
        /*000c*/ 	.word	0x00000000
        /*0010*/ 	.short	0x0000
        /*0012*/ 	.short	0x0000
        /*0014*/ 	.byte	0x00, 0xf5, 0x21, 0x00


	//----- nvinfo : EIATTR_SPARSE_MMA_MASK
	.align		4
.L_11:
        /*0018*/ 	.byte	0x03, 0x50
        /*001a*/ 	.short	0x0000


	//----- nvinfo : EIATTR_MAXREG_COUNT
	.align		4
        /*001c*/ 	.byte	0x03, 0x1b
        /*001e*/ 	.short	0x00ff


	//----- nvinfo : EIATTR_EXTERNS
	.align		4
        /*0020*/ 	.byte	0x04, 0x0f
        /*0022*/ 	.short	(.L_13 - .L_12)


	//   ....[0]....
	.align		4
.L_12:
        /*0024*/ 	.word	index@(vprintf)


	//----- nvinfo : EIATTR_MERCURY_ISA_VERSION
	.align		4
.L_13:
        /*0028*/ 	.byte	0x03, 0x5f
        /*002a*/ 	.short	0x0101


	//----- nvinfo : EIATTR_VRC_CTA_INIT_COUNT
	.align		4
        /*002c*/ 	.byte	0x02, 0x4a
	.zero		1
	.zero		1


	//----- nvinfo : EIATTR_SYSCALL_OFFSETS
	.align		4
        /*0030*/ 	.byte	0x04, 0x46
        /*0032*/ 	.short	(.L_15 - .L_14)


	//   ....[0]....
.L_14:
        /*0034*/ 	.word	0x00000140


	//   ....[1]....
        /*0038*/ 	.word	0x00000200


	//----- nvinfo : EIATTR_EXIT_INSTR_OFFSETS
	.align		4
.L_15:
        /*003c*/ 	.byte	0x04, 0x1c
        /*003e*/ 	.short	(.L_17 - .L_16)


	//   ....[0]....
.L_16:
        /*0040*/ 	.word	0x00000210


	//----- nvinfo : EIATTR_CBANK_PARAM_SIZE
	.align		4
.L_17:
        /*0044*/ 	.byte	0x03, 0x19
        /*0046*/ 	.short	0x0008


	//----- nvinfo : EIATTR_PARAM_CBANK
	.align		4
        /*0048*/ 	.byte	0x04, 0x0a
        /*004a*/ 	.short	(.L_19 - .L_18)
	.align		4
.L_18:
        /*004c*/ 	.word	index@(.nv.constant0._Z16malloc_host_testPf)
        /*0050*/ 	.short	0x0380
        /*0052*/ 	.short	0x0008


	//----- nvinfo : EIATTR_SW_WAR
	.align		4
.L_19:
        /*0054*/ 	.byte	0x04, 0x36
        /*0056*/ 	.short	(.L_21 - .L_20)
.L_20:
        /*0058*/ 	.word	0x00000008
.L_21:


//--------------------- .nv.callgraph             --------------------------
	.section	.nv.callgraph,"",@"SHT_CUDA_CALLGRAPH"
	.align	4
	.sectionentsize	8
	.align		4
        /*0000*/ 	.word	0x00000000
	.align		4
        /*0004*/ 	.word	0xffffffff
	.align		4
        /*0008*/ 	.word	index@(_Z16malloc_host_testPf)
	.align		4
        /*000c*/ 	.word	index@(vprintf)
	.align		4
        /*0010*/ 	.word	0x00000000
	.align		4
        /*0014*/ 	.word	0xfffffffe
	.align		4
        /*0018*/ 	.word	0x00000000
	.align		4
        /*001c*/ 	.word	0xfffffffd
	.align		4
        /*0020*/ 	.word	0x00000000
	.align		4
        /*0024*/ 	.word	0xfffffffc


//--------------------- .nv.constant4             --------------------------
	.section	.nv.constant4,"a",@progbits
	.align	8
	.align		8
.nv.constant4:
        /*0000*/ 	.dword	vprintf
	.align		8
        /*0008*/ 	.dword	$str
	.align		8
        /*0010*/ 	.dword	$str$1


//--------------------- .text._Z16malloc_host_testPf --------------------------
	.section	.text._Z16malloc_host_testPf,"ax",@progbits
	.align	128
        .global         _Z16malloc_host_testPf
        .type           _Z16malloc_host_testPf,@function
        .size           _Z16malloc_host_testPf,(.L_x_3 - _Z16malloc_host_testPf)
        .other          _Z16malloc_host_testPf,@"STO_CUDA_ENTRY STV_DEFAULT"
_Z16malloc_host_testPf:
.text._Z16malloc_host_testPf:
[----:B------:R-:W0:Y:S08]  /*0000*/  LDC R1, c[0x0][0x37c] ;  /* 0x0000df00ff017b82 */ /* 0x000e300000000800 */
[----:B------:R-:W1:Y:S01]  /*0010*/  LDC.64 R10, c[0x0][0x380] ;  /* 0x0000e000ff0a7b82 */ /* 0x000e620000000a00 */
[----:B------:R-:W2:Y:S01]  /*0020*/  LDCU UR4, c[0x0][0x2f8] ;  /* 0x00005f00ff0477ac */ /* 0x000ea20008000800 */
[----:B0-----:R-:W-:Y:S01]  /*0030*/  VIADD R1, R1, 0xfffffff8 ;  /* 0xfffffff801017836 */ /* 0x001fe20000000000 */
[----:B------:R-:W-:Y:S01]  /*0040*/  MOV R2, 0x0 ;  /* 0x0000000000027802 */ /* 0x000fe20000000f00 */
[----:B------:R-:W-:Y:S01]  /*0050*/  IMAD.MOV.U32 R3, RZ, RZ, 0x3f800000 ;  /* 0x3f800000ff037424 */ /* 0x000fe200078e00ff */
[----:B------:R-:W0:Y:S03]  /*0060*/  LDCU UR5, c[0x0][0x2fc] ;  /* 0x00005f80ff0577ac */ /* 0x000e260008000800 */
[----:B------:R-:W3:Y:S01]  /*0070*/  LDC.64 R6, c[0x0][0x380] ;  /* 0x0000e000ff067b82 */ /* 0x000ee20000000a00 */
[----:B------:R-:W3:Y:S01]  /*0080*/  LDCU.64 UR36, c[0x0][0x358] ;  /* 0x00006b00ff2477ac */ /* 0x000ee20008000a00 */
[----:B------:R-:W4:Y:S06]  /*0090*/  LDCU.64 UR6, c[0x4][0x8] ;  /* 0x01000100ff0677ac */ /* 0x000f2c0008000a00 */
[----:B------:R3:W3:Y:S01]  /*00a0*/  LDC.64 R8, c[0x4][R2] ;  /* 0x0100000002087b82 */ /* 0x0006e20000000a00 */
[----:B-1----:R-:W-:Y:S01]  /*00b0*/  STL.64 [R1], R10 ;  /* 0x0000000a01007387 */ /* 0x002fe20000100a00 */
[----:B--2---:R-:W-:-:S04]  /*00c0*/  IADD3 R17, P0, PT, R1, UR4, RZ ;  /* 0x0000000401117c10 */ /* 0x004fc8000ff1e0ff */
[----:B0-----:R-:W-:Y:S01]  /*00d0*/  IADD3.X R16, PT, PT, RZ, UR5, RZ, P0, !PT ;  /* 0x00000005ff107c10 */ /* 0x001fe200087fe4ff */
[----:B----4-:R-:W-:Y:S01]  /*00e0*/  IMAD.U32 R4, RZ, RZ, UR6 ;  /* 0x00000006ff047e24 */ /* 0x010fe2000f8e00ff */
[----:B---3--:R0:W-:Y:S01]  /*00f0*/  REDG.E.ADD.F32.FTZ.RN.STRONG.GPU desc[UR36][R6.64], R3 ;  /* 0x00000003060079a6 */ /* 0x0081e2000c12f324 */
[----:B------:R-:W-:Y:S01]  /*0100*/  MOV R5, UR7 ;  /* 0x0000000700057c02 */ /* 0x000fe20008000f00 */
[----:B0-----:R-:W-:Y:S01]  /*0110*/  IMAD.MOV.U32 R6, RZ, RZ, R17 ;  /* 0x000000ffff067224 */ /* 0x001fe200078e0011 */
[----:B------:R-:W-:-:S07]  /*0120*/  MOV R7, R16 ;  /* 0x0000001000077202 */ /* 0x000fce0000000f00 */
[----:B------:R-:W-:-:S07]  /*0130*/  LEPC R20, `(.L_x_0) ;  /* 0x000000001014794e */ /* 0x000fce0000000000 */
[----:B------:R-:W-:Y:S05]  /*0140*/  CALL.ABS.NOINC R8 ;  /* 0x0000000008007343 */ /* 0x000fea0003c00000 */
.L_x_0:
[----:B------:R-:W0:Y:S01]  /*0150*/  LDC.64 R10, c[0x0][0x380] ;  /* 0x0000e000ff0a7b82 */ /* 0x000e220000000a00 */
[----:B------:R-:W1:Y:S01]  /*0160*/  LDCU.64 UR4, c[0x4][0x10] ;  /* 0x01000200ff0477ac */ /* 0x000e620008000a00 */
[----:B0-----:R-:W2:Y:S06]  /*0170*/  LDG.E R0, desc[UR36][R10.64] ;  /* 0x000000240a007981 */ /* 0x001eac000c1e1900 */
[----:B------:R-:W0:Y:S01]  /*0180*/  LDC.64 R2, c[0x4][R2] ;  /* 0x0100000002027b82 */ /* 0x000e220000000a00 */
[----:B-1----:R-:W-:Y:S01]  /*0190*/  IMAD.U32 R4, RZ, RZ, UR4 ;  /* 0x00000004ff047e24 */ /* 0x002fe2000f8e00ff */
[----:B------:R-:W-:Y:S01]  /*01a0*/  MOV R5, UR5 ;  /* 0x0000000500057c02 */ /* 0x000fe20008000f00 */
[----:B------:R-:W-:Y:S01]  /*01b0*/  IMAD.MOV.U32 R6, RZ, RZ, R17 ;  /* 0x000000ffff067224 */ /* 0x000fe200078e0011 */
[----:B------:R-:W-:Y:S01]  /*01c0*/  MOV R7, R16 ;  /* 0x0000001000077202 */ /* 0x000fe20000000f00 */
[----:B--2---:R-:W1:Y:S02]  /*01d0*/  F2F.F64.F32 R8, R0 ;  /* 0x0000000000087310 */ /* 0x004e640000201800 */
[----:B01----:R1:W-:Y:S04]  /*01e0*/  STL.64 [R1], R8 ;  /* 0x0000000801007387 */ /* 0x0033e80000100a00 */
[----:B------:R-:W-:-:S07]  /*01f0*/  LEPC R20, `(.L_x_1) ;  /* 0x000000001014794e */ /* 0x000fce0000000000 */
[----:B-1----:R-:W-:Y:S05]  /*0200*/  CALL.ABS.NOINC R2 ;  /* 0x0000000002007343 */ /* 0x002fea0003c00000 */
.L_x_1:
[----:B------:R-:W-:Y:S05]  /*0210*/  EXIT ;  /* 0x000000000000794d */ /* 0x000fea0003800000 */
.L_x_2:
[----:B------:R-:W-:-:S00]  /*0220*/  BRA `(.L_x_2) ;  /* 0xfffffffc00fc7947 */ /* 0x000fc0000383ffff */
[----:B------:R-:W-:-:S00]  /*0230*/  NOP ;  /* 0x0000000000007918 */ /* 0x000fc00000000000 */
        /* <DEDUP_REMOVED lines=12> */
.L_x_3:


//--------------------- .nv.global.init           --------------------------
	.section	.nv.global.init,"aw",@progbits
.nv.global.init:
	.type		$str,@object
	.size		$str,($str$1 - $str)
$str:
        /*0000*/ 	.byte	0x47, 0x50, 0x55, 0x3a, 0x20, 0x64, 0x65, 0x76, 0x5f, 0x63, 0x6f, 0x75, 0x74, 0x5f, 0x3a, 0x20
        /*0010*/ 	.byte	0x25, 0x70, 0x0a, 0x00
	.type		$str$1,@object
	.size		$str$1,(.L_1 - $str$1)
$str$1:
        /*0014*/ 	.byte	0x47, 0x50, 0x55, 0x3a, 0x20, 0x64, 0x65, 0x76, 0x5f, 0x63, 0x6f, 0x75, 0x74, 0x5f, 0x3a, 0x20
        /*0024*/ 	.byte	0x25, 0x66, 0x0a, 0x00
.L_1:


//--------------------- .nv.shared.reserved.0     --------------------------
	.section	.nv.shared.reserved.0,"aw",@nobits
	.weak		__nv_reservedSMEM_offset_0_alias
	.size		__nv_reservedSMEM_offset_0_alias, 0, 64
	.other		__nv_reservedSMEM_offset_0_alias,@"STO_CUDA_RESERVED_SHARED STV_DEFAULT"
__nv_reservedSMEM_offset_0_alias:
	.zero		0
	.zero		64


//--------------------- .nv.constant0._Z16malloc_host_testPf --------------------------
	.section	.nv.constant0._Z16malloc_host_testPf,"a",@progbits
	.sectionflags	@""
	.align	4
.nv.constant0._Z16malloc_host_testPf:
	.zero		904


//--------------------- SYMBOLS --------------------------

	.type		.nv.reservedSmem.offset0,@object
	.size		.nv.reservedSmem.offset0,0x4
	.type		vprintf,@function
